//
// Generated by NVIDIA NVVM Compiler
//
// Compiler Build ID: CL-36424714
// Cuda compilation tools, release 13.0, V13.0.88
// Based on NVVM 20.0.0
//

.version 9.0
.target sm_100
.address_size 64

	// .globl	_Z9multiply_PiS_S_i

.visible .entry _Z9multiply_PiS_S_i(
	.param .u64 .ptr .align 1 _Z9multiply_PiS_S_i_param_0,
	.param .u64 .ptr .align 1 _Z9multiply_PiS_S_i_param_1,
	.param .u64 .ptr .align 1 _Z9multiply_PiS_S_i_param_2,
	.param .u32 _Z9multiply_PiS_S_i_param_3
)
{
	.reg .pred 	%p<10>;
	.reg .b32 	%r<125>;
	.reg .b64 	%rd<68>;

	ld.param.u64 	%rd12, [_Z9multiply_PiS_S_i_param_1];
	ld.param.u64 	%rd13, [_Z9multiply_PiS_S_i_param_2];
	ld.param.u32 	%r47, [_Z9multiply_PiS_S_i_param_3];
	cvta.to.global.u64 	%rd1, %rd13;
	cvta.to.global.u64 	%rd2, %rd12;
	mov.u32 	%r49, %tid.x;
	cvt.u64.u32 	%rd3, %r49;
	mov.u32 	%r1, %tid.y;
	setp.lt.s32 	%p1, %r47, 1;
	mov.b32 	%r124, 0;
	@%p1 bra 	$L__BB0_12;
	cvt.u64.u32 	%rd14, %r47;
	mul.lo.s64 	%rd4, %rd14, %rd3;
	and.b32  	%r2, %r47, 7;
	setp.lt.u32 	%p2, %r47, 8;
	mov.b32 	%r124, 0;
	mov.u32 	%r120, %r124;
	@%p2 bra 	$L__BB0_4;
	and.b32  	%r120, %r47, 2147483640;
	neg.s32 	%r113, %r120;
	add.s32 	%r112, %r1, %r47;
	shl.b32 	%r6, %r47, 3;
	shl.b32 	%r53, %r47, 1;
	add.s32 	%r111, %r1, %r53;
	mad.lo.s32 	%r110, %r47, 3, %r1;
	shl.b32 	%r54, %r47, 2;
	add.s32 	%r109, %r1, %r54;
	mad.lo.s32 	%r108, %r47, 5, %r1;
	mad.lo.s32 	%r107, %r47, 6, %r1;
	mad.lo.s32 	%r106, %r47, 7, %r1;
	mul.wide.u32 	%rd15, %r1, 4;
	add.s64 	%rd67, %rd1, %rd15;
	shl.b64 	%rd16, %rd4, 2;
	add.s64 	%rd17, %rd16, %rd2;
	add.s64 	%rd66, %rd17, 16;
	mov.b32 	%r124, 0;
$L__BB0_3:
	.pragma "nounroll";
	ld.global.u32 	%r55, [%rd66+-16];
	ld.global.u32 	%r56, [%rd67];
	mad.lo.s32 	%r57, %r56, %r55, %r124;
	ld.global.u32 	%r58, [%rd66+-12];
	mul.wide.u32 	%rd18, %r112, 4;
	add.s64 	%rd19, %rd1, %rd18;
	ld.global.u32 	%r59, [%rd19];
	mad.lo.s32 	%r60, %r59, %r58, %r57;
	ld.global.u32 	%r61, [%rd66+-8];
	mul.wide.u32 	%rd20, %r111, 4;
	add.s64 	%rd21, %rd1, %rd20;
	ld.global.u32 	%r62, [%rd21];
	mad.lo.s32 	%r63, %r62, %r61, %r60;
	ld.global.u32 	%r64, [%rd66+-4];
	mul.wide.u32 	%rd22, %r110, 4;
	add.s64 	%rd23, %rd1, %rd22;
	ld.global.u32 	%r65, [%rd23];
	mad.lo.s32 	%r66, %r65, %r64, %r63;
	ld.global.u32 	%r67, [%rd66];
	mul.wide.u32 	%rd24, %r109, 4;
	add.s64 	%rd25, %rd1, %rd24;
	ld.global.u32 	%r68, [%rd25];
	mad.lo.s32 	%r69, %r68, %r67, %r66;
	ld.global.u32 	%r70, [%rd66+4];
	mul.wide.u32 	%rd26, %r108, 4;
	add.s64 	%rd27, %rd1, %rd26;
	ld.global.u32 	%r71, [%rd27];
	mad.lo.s32 	%r72, %r71, %r70, %r69;
	ld.global.u32 	%r73, [%rd66+8];
	mul.wide.u32 	%rd28, %r107, 4;
	add.s64 	%rd29, %rd1, %rd28;
	ld.global.u32 	%r74, [%rd29];
	mad.lo.s32 	%r75, %r74, %r73, %r72;
	ld.global.u32 	%r76, [%rd66+12];
	mul.wide.u32 	%rd30, %r106, 4;
	add.s64 	%rd31, %rd1, %rd30;
	ld.global.u32 	%r77, [%rd31];
	mad.lo.s32 	%r124, %r77, %r76, %r75;
	add.s32 	%r113, %r113, 8;
	add.s32 	%r112, %r112, %r6;
	add.s32 	%r111, %r111, %r6;
	add.s32 	%r110, %r110, %r6;
	add.s32 	%r109, %r109, %r6;
	add.s32 	%r108, %r108, %r6;
	add.s32 	%r107, %r107, %r6;
	add.s32 	%r106, %r106, %r6;
	mul.wide.u32 	%rd32, %r6, 4;
	add.s64 	%rd67, %rd67, %rd32;
	add.s64 	%rd66, %rd66, 32;
	setp.ne.s32 	%p3, %r113, 0;
	@%p3 bra 	$L__BB0_3;
$L__BB0_4:
	setp.eq.s32 	%p4, %r2, 0;
	@%p4 bra 	$L__BB0_12;
	and.b32  	%r34, %r47, 3;
	setp.lt.u32 	%p5, %r2, 4;
	@%p5 bra 	$L__BB0_7;
	cvt.u64.u32 	%rd33, %r120;
	add.s64 	%rd34, %rd4, %rd33;
	shl.b64 	%rd35, %rd34, 2;
	add.s64 	%rd36, %rd2, %rd35;
	ld.global.u32 	%r79, [%rd36];
	mad.lo.s32 	%r80, %r120, %r47, %r1;
	mul.wide.u32 	%rd37, %r80, 4;
	add.s64 	%rd38, %rd1, %rd37;
	ld.global.u32 	%r81, [%rd38];
	mad.lo.s32 	%r82, %r81, %r79, %r124;
	ld.global.u32 	%r83, [%rd36+4];
	add.s32 	%r84, %r80, %r47;
	mul.wide.u32 	%rd39, %r84, 4;
	add.s64 	%rd40, %rd1, %rd39;
	ld.global.u32 	%r85, [%rd40];
	mad.lo.s32 	%r86, %r85, %r83, %r82;
	ld.global.u32 	%r87, [%rd36+8];
	add.s32 	%r88, %r84, %r47;
	mul.wide.u32 	%rd41, %r88, 4;
	add.s64 	%rd42, %rd1, %rd41;
	ld.global.u32 	%r89, [%rd42];
	mad.lo.s32 	%r90, %r89, %r87, %r86;
	ld.global.u32 	%r91, [%rd36+12];
	add.s32 	%r92, %r88, %r47;
	mul.wide.u32 	%rd43, %r92, 4;
	add.s64 	%rd44, %rd1, %rd43;
	ld.global.u32 	%r93, [%rd44];
	mad.lo.s32 	%r124, %r93, %r91, %r90;
	add.s32 	%r120, %r120, 4;
$L__BB0_7:
	setp.eq.s32 	%p6, %r34, 0;
	@%p6 bra 	$L__BB0_12;
	setp.eq.s32 	%p7, %r34, 1;
	@%p7 bra 	$L__BB0_10;
	cvt.u64.u32 	%rd45, %r120;
	add.s64 	%rd46, %rd4, %rd45;
	shl.b64 	%rd47, %rd46, 2;
	add.s64 	%rd48, %rd2, %rd47;
	ld.global.u32 	%r95, [%rd48];
	mad.lo.s32 	%r96, %r120, %r47, %r1;
	mul.wide.u32 	%rd49, %r96, 4;
	add.s64 	%rd50, %rd1, %rd49;
	ld.global.u32 	%r97, [%rd50];
	mad.lo.s32 	%r98, %r97, %r95, %r124;
	ld.global.u32 	%r99, [%rd48+4];
	add.s32 	%r100, %r96, %r47;
	mul.wide.u32 	%rd51, %r100, 4;
	add.s64 	%rd52, %rd1, %rd51;
	ld.global.u32 	%r101, [%rd52];
	mad.lo.s32 	%r124, %r101, %r99, %r98;
	add.s32 	%r120, %r120, 2;
$L__BB0_10:
	and.b32  	%r102, %r47, 1;
	setp.eq.b32 	%p8, %r102, 1;
	not.pred 	%p9, %p8;
	@%p9 bra 	$L__BB0_12;
	cvt.u64.u32 	%rd53, %r120;
	add.s64 	%rd54, %rd4, %rd53;
	shl.b64 	%rd55, %rd54, 2;
	add.s64 	%rd56, %rd2, %rd55;
	ld.global.u32 	%r103, [%rd56];
	mad.lo.s32 	%r104, %r120, %r47, %r1;
	mul.wide.u32 	%rd57, %r104, 4;
	add.s64 	%rd58, %rd1, %rd57;
	ld.global.u32 	%r105, [%rd58];
	mad.lo.s32 	%r124, %r105, %r103, %r124;
$L__BB0_12:
	ld.param.u64 	%rd65, [_Z9multiply_PiS_S_i_param_0];
	cvt.u64.u32 	%rd59, %r1;
	cvta.to.global.u64 	%rd60, %rd65;
	cvt.s64.s32 	%rd61, %r47;
	mad.lo.s64 	%rd62, %rd61, %rd3, %rd59;
	shl.b64 	%rd63, %rd62, 2;
	add.s64 	%rd64, %rd60, %rd63;
	st.global.u32 	[%rd64], %r124;
	ret;

}


// ===== COMPILED SASS (sm_100) =====

	.target	sm_100

	.elftype	@"ET_EXEC"


//--------------------- .note.nv.tkinfo           --------------------------
	.section	.note.nv.tkinfo,"",@"SHT_NOTE"
	.sectionflags	@"SHF_NOTE_NV_TKINFO"
	.tkinfo
        /*0018*/ 	.word	0x00000002
        /*0030*/ 	.string	""
        /*0030*/ 	.string	"ptxas"
        /*0030*/ 	.string	"Cuda compilation tools, release 13.0, V13.0.88"
        /*0030*/ 	.string	"Build cuda_13.0.r13.0/compiler.36424714_0"
        /*0030*/ 	.string	"-arch sm_100 -m 64 "



//--------------------- .note.nv.cuinfo           --------------------------
	.section	.note.nv.cuinfo,"",@"SHT_NOTE"
	.sectionflags	@"SHF_NOTE_NV_CUINFO"
        /*0018*/ 	.short	0x0002
        /*001a*/ 	.short	0x0064
        /*001c*/ 	.short	0x0082
	.zero		2


//--------------------- .nv.info                  --------------------------
	.section	.nv.info,"",@"SHT_CUDA_INFO"
	.align	4


	//----- nvinfo : EIATTR_REGCOUNT
	.align		4
        /*0000*/ 	.byte	0x04, 0x2f
        /*0002*/ 	.short	(.L_1 - .L_0)
	.align		4
.L_0:
        /*0004*/ 	.word	index@(_Z9multiply_PiS_S_i)
        /*0008*/ 	.word	0x00000020


	//----- nvinfo : EIATTR_FRAME_SIZE
	.align		4
.L_1:
        /*000c*/ 	.byte	0x04, 0x11
        /*000e*/ 	.short	(.L_3 - .L_2)
	.align		4
.L_2:
        /*0010*/ 	.word	index@(_Z9multiply_PiS_S_i)
        /*0014*/ 	.word	0x00000000


	//----- nvinfo : EIATTR_MIN_STACK_SIZE
	.align		4
.L_3:
        /*0018*/ 	.byte	0x04, 0x12
        /*001a*/ 	.short	(.L_5 - .L_4)
	.align		4
.L_4:
        /*001c*/ 	.word	index@(_Z9multiply_PiS_S_i)
        /*0020*/ 	.word	0x00000000
.L_5:


//--------------------- .nv.compat                --------------------------
	.section	.nv.compat,"",@"SHT_CUDA_COMPAT_INFO"
	.align	4
        /*0000*/ 	.byte	0x02, 0x09, 0x00, 0x00, 0x02, 0x02, 0x01, 0x00, 0x02, 0x05, 0x05, 0x00, 0x03, 0x07, 0x01, 0x01
        /*0010*/ 	.byte	0x02, 0x03, 0x00, 0x00, 0x02, 0x06, 0x01, 0x00, 0x04, 0x0b, 0x08, 0x00, 0x09, 0x00, 0x00, 0x00
        /*0020*/ 	.byte	0x00, 0x00, 0x00, 0x00


//--------------------- .nv.info._Z9multiply_PiS_S_i --------------------------
	.section	.nv.info._Z9multiply_PiS_S_i,"",@"SHT_CUDA_INFO"
	.sectionflags	@""
	.align	4


	//----- nvinfo : EIATTR_CUDA_API_VERSION
	.align		4
        /*0000*/ 	.byte	0x04, 0x37
        /*0002*/ 	.short	(.L_7 - .L_6)
.L_6:
        /*0004*/ 	.word	0x00000082


	//----- nvinfo : EIATTR_KPARAM_INFO
	.align		4
.L_7:
        /*0008*/ 	.byte	0x04, 0x17
        /*000a*/ 	.short	(.L_9 - .L_8)
.L_8:
        /*000c*/ 	.word	0x00000000
        /*0010*/ 	.short	0x0003
        /*0012*/ 	.short	0x0018
        /*0014*/ 	.byte	0x00, 0xf0, 0x11, 0x00


	//----- nvinfo : EIATTR_KPARAM_INFO
	.align		4
.L_9:
        /*0018*/ 	.byte	0x04, 0x17
        /*001a*/ 	.short	(.L_11 - .L_10)
.L_10:
        /*001c*/ 	.word	0x00000000
        /*0020*/ 	.short	0x0002
        /*0022*/ 	.short	0x0010
        /*0024*/ 	.byte	0x00, 0xf5, 0x21, 0x00


	//----- nvinfo : EIATTR_KPARAM_INFO
	.align		4
.L_11:
        /*0028*/ 	.byte	0x04, 0x17
        /*002a*/ 	.short	(.L_13 - .L_12)
.L_12:
        /*002c*/ 	.word	0x00000000
        /*0030*/ 	.short	0x0001
        /*0032*/ 	.short	0x0008
        /*0034*/ 	.byte	0x00, 0xf5, 0x21, 0x00


	//----- nvinfo : EIATTR_KPARAM_INFO
	.align		4
.L_13:
        /*0038*/ 	.byte	0x04, 0x17
        /*003a*/ 	.short	(.L_15 - .L_14)
.L_14:
        /*003c*/ 	.word	0x00000000
        /*0040*/ 	.short	0x0000
        /*0042*/ 	.short	0x0000
        /*0044*/ 	.byte	0x00, 0xf5, 0x21, 0x00


	//----- nvinfo : EIATTR_SPARSE_MMA_MASK
	.align		4
.L_15:
        /*0048*/ 	.byte	0x03, 0x50
        /*004a*/ 	.short	0x0000


	//----- nvinfo : EIATTR_MAXREG_COUNT
	.align		4
        /*004c*/ 	.byte	0x03, 0x1b
        /*004e*/ 	.short	0x00ff


	//----- nvinfo : EIATTR_MERCURY_ISA_VERSION
	.align		4
        /*0050*/ 	.byte	0x03, 0x5f
        /*0052*/ 	.short	0x0101


	//----- nvinfo : EIATTR_VRC_CTA_INIT_COUNT
	.align		4
        /*0054*/ 	.byte	0x02, 0x4a
	.zero		1
	.zero		1


	//----- nvinfo : EIATTR_EXIT_INSTR_OFFSETS
	.align		4
        /*0058*/ 	.byte	0x04, 0x1c
        /*005a*/ 	.short	(.L_17 - .L_16)


	//   ....[0]....
.L_16:
        /*005c*/ 	.word	0x000009a0


	//----- nvinfo : EIATTR_CBANK_PARAM_SIZE
	.align		4
.L_17:
        /*0060*/ 	.byte	0x03, 0x19
        /*0062*/ 	.short	0x001c


	//----- nvinfo : EIATTR_PARAM_CBANK
	.align		4
        /*0064*/ 	.byte	0x04, 0x0a
        /*0066*/ 	.short	(.L_19 - .L_18)
	.align		4
.L_18:
        /*0068*/ 	.word	index@(.nv.constant0._Z9multiply_PiS_S_i)
        /*006c*/ 	.short	0x0380
        /*006e*/ 	.short	0x001c


	//----- nvinfo : EIATTR_SW_WAR
	.align		4
.L_19:
        /*0070*/ 	.byte	0x04, 0x36
        /*0072*/ 	.short	(.L_21 - .L_20)
.L_20:
        /*0074*/ 	.word	0x00000008
.L_21:


//--------------------- .nv.callgraph             --------------------------
	.section	.nv.callgraph,"",@"SHT_CUDA_CALLGRAPH"
	.align	4
	.sectionentsize	8
	.align		4
        /*0000*/ 	.word	0x00000000
	.align		4
        /*0004*/ 	.word	0xffffffff
	.align		4
        /*0008*/ 	.word	0x00000000
	.align		4
        /*000c*/ 	.word	0xfffffffe
	.align		4
        /*0010*/ 	.word	0x00000000
	.align		4
        /*0014*/ 	.word	0xfffffffd
	.align		4
        /*0018*/ 	.word	0x00000000
	.align		4
        /*001c*/ 	.word	0xfffffffc


//--------------------- .text._Z9multiply_PiS_S_i --------------------------
	.section	.text._Z9multiply_PiS_S_i,"ax",@progbits
	.align	128
        .global         _Z9multiply_PiS_S_i
        .type           _Z9multiply_PiS_S_i,@function
        .size           _Z9multiply_PiS_S_i,(.L_x_5 - _Z9multiply_PiS_S_i)
        .other          _Z9multiply_PiS_S_i,@"STO_CUDA_ENTRY STV_DEFAULT"
_Z9multiply_PiS_S_i:
.text._Z9multiply_PiS_S_i:
[----:B------:R-:W-:Y:S08]  /*0000*/  LDC R1, c[0x0][0x37c] ;  /* 0x0000df00ff017b82 */ /* 0x000ff00000000800 */
[----:B------:R-:W0:Y:S01]  /*0010*/  LDC R0, c[0x0][0x398] ;  /* 0x0000e600ff007b82 */ /* 0x000e220000000800 */
[----:B------:R-:W1:Y:S01]  /*0020*/  S2R R3, SR_TID.X ;  /* 0x0000000000037919 */ /* 0x000e620000002100 */
[----:B------:R-:W2:Y:S01]  /*0030*/  LDCU.64 UR6, c[0x0][0x358] ;  /* 0x00006b00ff0677ac */ /* 0x000ea20008000a00 */
[----:B------:R-:W-:Y:S01]  /*0040*/  HFMA2 R28, -RZ, RZ, 0, 0 ;  /* 0x00000000ff1c7431 */ /* 0x000fe200000001ff */
[----:B------:R-:W3:Y:S01]  /*0050*/  S2R R10, SR_TID.Y ;  /* 0x00000000000a7919 */ /* 0x000ee20000002200 */
[----:B0-----:R-:W-:-:S13]  /*0060*/  ISETP.GE.AND P0, PT, R0, 0x1, PT ;  /* 0x000000010000780c */ /* 0x001fda0003f06270 */
[----:B-123--:R-:W-:Y:S05]  /*0070*/  @!P0 BRA `(.L_x_0) ;  /* 0x0000000800248947 */ /* 0x00efea0003800000 */
[C---:B------:R-:W-:Y:S01]  /*0080*/  ISETP.GE.U32.AND P1, PT, R0.reuse, 0x8, PT ;  /* 0x000000080000780c */ /* 0x040fe20003f26070 */
[----:B------:R-:W-:Y:S01]  /*0090*/  IMAD.WIDE.U32 R12, R3, R0, RZ ;  /* 0x00000000030c7225 */ /* 0x000fe200078e00ff */
[----:B------:R-:W-:Y:S01]  /*00a0*/  UMOV UR4, URZ ;  /* 0x000000ff00047c82 */ /* 0x000fe20008000000 */
[----:B------:R-:W-:Y:S02]  /*00b0*/  LOP3.LUT R4, R0, 0x7, RZ, 0xc0, !PT ;  /* 0x0000000700047812 */ /* 0x000fe400078ec0ff */
[----:B------:R-:W-:Y:S01]  /*00c0*/  MOV R28, RZ ;  /* 0x000000ff001c7202 */ /* 0x000fe20000000f00 */
[----:B------:R-:W-:Y:S01]  /*00d0*/  IMAD.MOV.U32 R5, RZ, RZ, RZ ;  /* 0x000000ffff057224 */ /* 0x000fe200078e00ff */
[----:B------:R-:W-:Y:S02]  /*00e0*/  IADD3 R6, PT, PT, R13, UR4, RZ ;  /* 0x000000040d067c10 */ /* 0x000fe4000fffe0ff */
[----:B------:R-:W-:-:S04]  /*00f0*/  ISETP.NE.AND P0, PT, R4, RZ, PT ;  /* 0x000000ff0400720c */ /* 0x000fc80003f05270 */
[----:B------:R-:W-:Y:S09]  /*0100*/  @!P1 BRA `(.L_x_1) ;  /* 0x0000000400009947 */ /* 0x000ff20003800000 */
[----:B------:R-:W0:Y:S01]  /*0110*/  LDCU.64 UR4, c[0x0][0x388] ;  /* 0x00007100ff0477ac */ /* 0x000e220008000a00 */
[----:B------:R-:W1:Y:S01]  /*0120*/  LDC.64 R14, c[0x0][0x390] ;  /* 0x0000e400ff0e7b82 */ /* 0x000e620000000a00 */
[C---:B------:R-:W-:Y:S01]  /*0130*/  LOP3.LUT R5, R0.reuse, 0x7ffffff8, RZ, 0xc0, !PT ;  /* 0x7ffffff800057812 */ /* 0x040fe200078ec0ff */
[----:B------:R-:W-:Y:S01]  /*0140*/  IMAD.SHL.U32 R8, R0, 0x8, RZ ;  /* 0x0000000800087824 */ /* 0x000fe200078e00ff */
[----:B------:R-:W-:Y:S01]  /*0150*/  IADD3 R2, PT, PT, R10, R0, RZ ;  /* 0x000000000a027210 */ /* 0x000fe20007ffe0ff */
[C-C-:B------:R-:W-:Y:S01]  /*0160*/  IMAD R9, R0.reuse, 0x3, R10.reuse ;  /* 0x0000000300097824 */ /* 0x140fe200078e020a */
[CC--:B------:R-:W-:Y:S01]  /*0170*/  LEA R7, R0.reuse, R10.reuse, 0x1 ;  /* 0x0000000a00077211 */ /* 0x0c0fe200078e08ff */
[C-C-:B------:R-:W-:Y:S01]  /*0180*/  IMAD R27, R0.reuse, 0x5, R10.reuse ;  /* 0x00000005001b7824 */ /* 0x140fe200078e020a */
[C---:B------:R-:W-:Y:S01]  /*0190*/  LEA R25, R0.reuse, R10, 0x2 ;  /* 0x0000000a00197211 */ /* 0x040fe200078e10ff */
[C-C-:B------:R-:W-:Y:S01]  /*01a0*/  IMAD R29, R0.reuse, 0x6, R10.reuse ;  /* 0x00000006001d7824 */ /* 0x140fe200078e020a */
[----:B------:R-:W-:Y:S01]  /*01b0*/  IADD3 R24, PT, PT, -R5, RZ, RZ ;  /* 0x000000ff05187210 */ /* 0x000fe20007ffe1ff */
[----:B------:R-:W-:-:S02]  /*01c0*/  IMAD R26, R0, 0x7, R10 ;  /* 0x00000007001a7824 */ /* 0x000fc400078e020a */
[----:B------:R-:W-:Y:S01]  /*01d0*/  IMAD.MOV.U32 R28, RZ, RZ, RZ ;  /* 0x000000ffff1c7224 */ /* 0x000fe200078e00ff */
[----:B0-----:R-:W-:-:S04]  /*01e0*/  LEA R20, P1, R12, UR4, 0x2 ;  /* 0x000000040c147c11 */ /* 0x001fc8000f8210ff */
[----:B------:R-:W-:Y:S02]  /*01f0*/  LEA.HI.X R21, R12, UR5, R6, 0x2, P1 ;  /* 0x000000050c157c11 */ /* 0x000fe400088f1406 */
[----:B------:R-:W-:Y:S01]  /*0200*/  IADD3 R20, P1, PT, R20, 0x10, RZ ;  /* 0x0000001014147810 */ /* 0x000fe20007f3e0ff */
[----:B-1----:R-:W-:-:S03]  /*0210*/  IMAD.WIDE.U32 R16, R10, 0x4, R14 ;  /* 0x000000040a107825 */ /* 0x002fc600078e000e */
[----:B------:R-:W-:-:S09]  /*0220*/  IADD3.X R21, PT, PT, RZ, R21, RZ, P1, !PT ;  /* 0x00000015ff157210 */ /* 0x000fd20000ffe4ff */
.L_x_2:
[----:B------:R-:W-:Y:S01]  /*0230*/  IMAD.MOV.U32 R18, RZ, RZ, R20 ;  /* 0x000000ffff127224 */ /* 0x000fe200078e0014 */
[----:B------:R-:W-:Y:S01]  /*0240*/  MOV R19, R21 ;  /* 0x0000001500137202 */ /* 0x000fe20000000f00 */
[----:B------:R-:W2:Y:S04]  /*0250*/  LDG.E R20, desc[UR6][R16.64] ;  /* 0x0000000610147981 */ /* 0x000ea8000c1e1900 */
[----:B------:R-:W2:Y:S01]  /*0260*/  LDG.E R21, desc[UR6][R18.64+-0x10] ;  /* 0xfffff00612157981 */ /* 0x000ea2000c1e1900 */
[----:B------:R-:W-:-:S06]  /*0270*/  IMAD.WIDE.U32 R22, R2, 0x4, R14 ;  /* 0x0000000402167825 */ /* 0x000fcc00078e000e */
[----:B------:R-:W3:Y:S04]  /*0280*/  LDG.E R22, desc[UR6][R22.64] ;  /* 0x0000000616167981 */ /* 0x000ee8000c1e1900 */
[----:B------:R-:W4:Y:S01]  /*0290*/  LDG.E R23, desc[UR6][R18.64+-0x4] ;  /* 0xfffffc0612177981 */ /* 0x000f22000c1e1900 */
[----:B--2---:R-:W-:-:S03]  /*02a0*/  IMAD R20, R21, R20, R28 ;  /* 0x0000001415147224 */ /* 0x004fc600078e021c */
[----:B------:R-:W3:Y:S02]  /*02b0*/  LDG.E R21, desc[UR6][R18.64+-0xc] ;  /* 0xfffff40612157981 */ /* 0x000ee4000c1e1900 */
[----:B---3--:R-:W-:Y:S02]  /*02c0*/  IMAD R28, R21, R22, R20 ;  /* 0x00000016151c7224 */ /* 0x008fe400078e0214 */
[----:B------:R-:W-:-:S06]  /*02d0*/  IMAD.WIDE.U32 R20, R7, 0x4, R14 ;  /* 0x0000000407147825 */ /* 0x000fcc00078e000e */
[----:B------:R-:W2:Y:S04]  /*02e0*/  LDG.E R20, desc[UR6][R20.64] ;  /* 0x0000000614147981 */ /* 0x000ea8000c1e1900 */
[----:B------:R-:W2:Y:S02]  /*02f0*/  LDG.E R21, desc[UR6][R18.64+-0x8] ;  /* 0xfffff80612157981 */ /* 0x000ea4000c1e1900 */
[----:B--2---:R-:W-:Y:S02]  /*0300*/  IMAD R28, R21, R20, R28 ;  /* 0x00000014151c7224 */ /* 0x004fe400078e021c */
[----:B------:R-:W-:-:S06]  /*0310*/  IMAD.WIDE.U32 R20, R9, 0x4, R14 ;  /* 0x0000000409147825 */ /* 0x000fcc00078e000e */
[----:B------:R-:W4:Y:S02]  /*0320*/  LDG.E R20, desc[UR6][R20.64] ;  /* 0x0000000614147981 */ /* 0x000f24000c1e1900 */
[----:B----4-:R-:W-:Y:S02]  /*0330*/  IMAD R28, R23, R20, R28 ;  /* 0x00000014171c7224 */ /* 0x010fe400078e021c */
[----:B------:R-:W-:-:S06]  /*0340*/  IMAD.WIDE.U32 R22, R25, 0x4, R14 ;  /* 0x0000000419167825 */ /* 0x000fcc00078e000e */
[----:B------:R-:W2:Y:S04]  /*0350*/  LDG.E R22, desc[UR6][R22.64] ;  /* 0x0000000616167981 */ /* 0x000ea8000c1e1900 */
[----:B------:R-:W2:Y:S01]  /*0360*/  LDG.E R23, desc[UR6][R18.64] ;  /* 0x0000000612177981 */ /* 0x000ea2000c1e1900 */
[----:B------:R-:W-:-:S06]  /*0370*/  IMAD.WIDE.U32 R20, R27, 0x4, R14 ;  /* 0x000000041b147825 */ /* 0x000fcc00078e000e */
[----:B------:R-:W3:Y:S01]  /*0380*/  LDG.E R20, desc[UR6][R20.64] ;  /* 0x0000000614147981 */ /* 0x000ee2000c1e1900 */
[----:B--2---:R-:W-:-:S03]  /*0390*/  IMAD R28, R23, R22, R28 ;  /* 0x00000016171c7224 */ /* 0x004fc600078e021c */
[----:B------:R-:W3:Y:S02]  /*03a0*/  LDG.E R23, desc[UR6][R18.64+0x4] ;  /* 0x0000040612177981 */ /* 0x000ee4000c1e1900 */
[----:B---3--:R-:W-:Y:S02]  /*03b0*/  IMAD R28, R23, R20, R28 ;  /* 0x00000014171c7224 */ /* 0x008fe400078e021c */
[----:B------:R-:W-:Y:S01]  /*03c0*/  IMAD.WIDE.U32 R20, R29, 0x4, R14 ;  /* 0x000000041d147825 */ /* 0x000fe200078e000e */
[----:B------:R-:W2:Y:S05]  /*03d0*/  LDG.E R23, desc[UR6][R18.64+0x8] ;  /* 0x0000080612177981 */ /* 0x000eaa000c1e1900 */
[----:B------:R-:W2:Y:S01]  /*03e0*/  LDG.E R20, desc[UR6][R20.64] ;  /* 0x0000000614147981 */ /* 0x000ea2000c1e1900 */
[----:B------:R-:W-:Y:S01]  /*03f0*/  IADD3 R24, PT, PT, R24, 0x8, RZ ;  /* 0x0000000818187810 */ /* 0x000fe20007ffe0ff */
[----:B--2---:R-:W-:-:S02]  /*0400*/  IMAD R28, R23, R20, R28 ;  /* 0x00000014171c7224 */ /* 0x004fc400078e021c */
[----:B------:R-:W-:-:S06]  /*0410*/  IMAD.WIDE.U32 R22, R26, 0x4, R14 ;  /* 0x000000041a167825 */ /* 0x000fcc00078e000e */
[----:B------:R-:W2:Y:S04]  /*0420*/  LDG.E R22, desc[UR6][R22.64] ;  /* 0x0000000616167981 */ /* 0x000ea8000c1e1900 */
[----:B------:R-:W2:Y:S01]  /*0430*/  LDG.E R23, desc[UR6][R18.64+0xc] ;  /* 0x00000c0612177981 */ /* 0x000ea2000c1e1900 */
[----:B------:R-:W-:-:S05]  /*0440*/  IADD3 R20, P1, PT, R18, 0x20, RZ ;  /* 0x0000002012147810 */ /* 0x000fca0007f3e0ff */
[----:B------:R-:W-:Y:S01]  /*0450*/  IMAD.X R21, RZ, RZ, R19, P1 ;  /* 0x000000ffff157224 */ /* 0x000fe200008e0613 */
[----:B------:R-:W-:Y:S01]  /*0460*/  ISETP.NE.AND P1, PT, R24, RZ, PT ;  /* 0x000000ff1800720c */ /* 0x000fe20003f25270 */
[C---:B------:R-:W-:Y:S01]  /*0470*/  IMAD.IADD R9, R8.reuse, 0x1, R9 ;  /* 0x0000000108097824 */ /* 0x040fe200078e0209 */
[C---:B------:R-:W-:Y:S01]  /*0480*/  IADD3 R2, PT, PT, R8.reuse, R2, RZ ;  /* 0x0000000208027210 */ /* 0x040fe20007ffe0ff */
[C---:B------:R-:W-:Y:S01]  /*0490*/  IMAD.IADD R29, R8.reuse, 0x1, R29 ;  /* 0x00000001081d7824 */ /* 0x040fe200078e021d */
[C---:B------:R-:W-:Y:S01]  /*04a0*/  IADD3 R7, PT, PT, R8.reuse, R7, RZ ;  /* 0x0000000708077210 */ /* 0x040fe20007ffe0ff */
[C---:B------:R-:W-:Y:S01]  /*04b0*/  IMAD.WIDE.U32 R16, R8.reuse, 0x4, R16 ;  /* 0x0000000408107825 */ /* 0x040fe200078e0010 */
[C---:B------:R-:W-:Y:S02]  /*04c0*/  IADD3 R25, PT, PT, R8.reuse, R25, RZ ;  /* 0x0000001908197210 */ /* 0x040fe40007ffe0ff */
[C---:B------:R-:W-:Y:S02]  /*04d0*/  IADD3 R27, PT, PT, R8.reuse, R27, RZ ;  /* 0x0000001b081b7210 */ /* 0x040fe40007ffe0ff */
[----:B------:R-:W-:Y:S01]  /*04e0*/  IADD3 R26, PT, PT, R8, R26, RZ ;  /* 0x0000001a081a7210 */ /* 0x000fe20007ffe0ff */
[----:B--2---:R-:W-:-:S02]  /*04f0*/  IMAD R28, R23, R22, R28 ;  /* 0x00000016171c7224 */ /* 0x004fc400078e021c */
[----:B------:R-:W-:Y:S05]  /*0500*/  @P1 BRA `(.L_x_2) ;  /* 0xfffffffc00481947 */ /* 0x000fea000383ffff */
.L_x_1:
[----:B------:R-:W-:Y:S05]  /*0510*/  @!P0 BRA `(.L_x_0) ;  /* 0x0000000000fc8947 */ /* 0x000fea0003800000 */
[----:B------:R-:W-:Y:S02]  /*0520*/  ISETP.GE.U32.AND P0, PT, R4, 0x4, PT ;  /* 0x000000040400780c */ /* 0x000fe40003f06070 */
[----:B------:R-:W-:-:S04]  /*0530*/  LOP3.LUT R22, R0, 0x3, RZ, 0xc0, !PT ;  /* 0x0000000300167812 */ /* 0x000fc800078ec0ff */
[----:B------:R-:W-:-:S07]  /*0540*/  ISETP.NE.AND P1, PT, R22, RZ, PT ;  /* 0x000000ff1600720c */ /* 0x000fce0003f25270 */
[----:B------:R-:W-:Y:S06]  /*0550*/  @!P0 BRA `(.L_x_3) ;  /* 0x00000000006c8947 */ /* 0x000fec0003800000 */
[----:B------:R-:W0:Y:S01]  /*0560*/  LDC.64 R14, c[0x0][0x390] ;  /* 0x0000e400ff0e7b82 */ /* 0x000e220000000a00 */
[----:B------:R-:W1:Y:S01]  /*0570*/  LDCU.64 UR4, c[0x0][0x388] ;  /* 0x00007100ff0477ac */ /* 0x000e620008000a00 */
[C---:B------:R-:W-:Y:S01]  /*0580*/  IADD3 R2, P0, PT, R5.reuse, R12, RZ ;  /* 0x0000000c05027210 */ /* 0x040fe20007f1e0ff */
[----:B------:R-:W-:-:S03]  /*0590*/  IMAD R21, R5, R0, R10 ;  /* 0x0000000005157224 */ /* 0x000fc600078e020a */
[----:B------:R-:W-:Y:S01]  /*05a0*/  IADD3.X R7, PT, PT, RZ, R6, RZ, P0, !PT ;  /* 0x00000006ff077210 */ /* 0x000fe200007fe4ff */
[----:B------:R-:W-:-:S05]  /*05b0*/  IMAD.IADD R19, R21, 0x1, R0 ;  /* 0x0000000115137824 */ /* 0x000fca00078e0200 */
[----:B------:R-:W-:Y:S02]  /*05c0*/  IADD3 R23, PT, PT, R19, R0, RZ ;  /* 0x0000000013177210 */ /* 0x000fe40007ffe0ff */
[----:B-1----:R-:W-:-:S04]  /*05d0*/  LEA R8, P0, R2, UR4, 0x2 ;  /* 0x0000000402087c11 */ /* 0x002fc8000f8010ff */
[----:B------:R-:W-:Y:S01]  /*05e0*/  LEA.HI.X R9, R2, UR5, R7, 0x2, P0 ;  /* 0x0000000502097c11 */ /* 0x000fe200080f1407 */
[----:B0-----:R-:W-:Y:S01]  /*05f0*/  IMAD.WIDE.U32 R20, R21, 0x4, R14 ;  /* 0x0000000415147825 */ /* 0x001fe200078e000e */
[----:B------:R-:W-:-:S03]  /*0600*/  IADD3 R25, PT, PT, R23, R0, RZ ;  /* 0x0000000017197210 */ /* 0x000fc60007ffe0ff */
[--C-:B------:R-:W-:Y:S01]  /*0610*/  IMAD.WIDE.U32 R18, R19, 0x4, R14.reuse ;  /* 0x0000000413127825 */ /* 0x100fe200078e000e */
[----:B------:R-:W2:Y:S04]  /*0620*/  LDG.E R7, desc[UR6][R20.64] ;  /* 0x0000000614077981 */ /* 0x000ea8000c1e1900 */
[----:B------:R-:W2:Y:S01]  /*0630*/  LDG.E R2, desc[UR6][R8.64] ;  /* 0x0000000608027981 */ /* 0x000ea2000c1e1900 */
[----:B------:R-:W-:-:S03]  /*0640*/  IMAD.WIDE.U32 R16, R23, 0x4, R14 ;  /* 0x0000000417107825 */ /* 0x000fc600078e000e */
[----:B------:R-:W3:Y:S01]  /*0650*/  LDG.E R18, desc[UR6][R18.64] ;  /* 0x0000000612127981 */ /* 0x000ee2000c1e1900 */
[----:B------:R-:W-:-:S03]  /*0660*/  IMAD.WIDE.U32 R14, R25, 0x4, R14 ;  /* 0x00000004190e7825 */ /* 0x000fc600078e000e */
[----:B------:R-:W3:Y:S04]  /*0670*/  LDG.E R23, desc[UR6][R8.64+0x4] ;  /* 0x0000040608177981 */ /* 0x000ee8000c1e1900 */
[----:B------:R-:W4:Y:S04]  /*0680*/  LDG.E R16, desc[UR6][R16.64] ;  /* 0x0000000610107981 */ /* 0x000f28000c1e1900 */
[----:B------:R-:W4:Y:S04]  /*0690*/  LDG.E R25, desc[UR6][R8.64+0x8] ;  /* 0x0000080608197981 */ /* 0x000f28000c1e1900 */
[----:B------:R-:W5:Y:S04]  /*06a0*/  LDG.E R27, desc[UR6][R8.64+0xc] ;  /* 0x00000c06081b7981 */ /* 0x000f68000c1e1900 */
[----:B------:R-:W5:Y:S01]  /*06b0*/  LDG.E R14, desc[UR6][R14.64] ;  /* 0x000000060e0e7981 */ /* 0x000f62000c1e1900 */
[----:B------:R-:W-:-:S02]  /*06c0*/  VIADD R5, R5, 0x4 ;  /* 0x0000000405057836 */ /* 0x000fc40000000000 */
[----:B--2---:R-:W-:-:S04]  /*06d0*/  IMAD R2, R2, R7, R28 ;  /* 0x0000000702027224 */ /* 0x004fc800078e021c */
[----:B---3--:R-:W-:-:S04]  /*06e0*/  IMAD R2, R23, R18, R2 ;  /* 0x0000001217027224 */ /* 0x008fc800078e0202 */
[----:B----4-:R-:W-:-:S04]  /*06f0*/  IMAD R2, R25, R16, R2 ;  /* 0x0000001019027224 */ /* 0x010fc800078e0202 */
[----:B-----5:R-:W-:-:S07]  /*0700*/  IMAD R28, R27, R14, R2 ;  /* 0x0000000e1b1c7224 */ /* 0x020fce00078e0202 */
.L_x_3:
[----:B------:R-:W-:Y:S05]  /*0710*/  @!P1 BRA `(.L_x_0) ;  /* 0x00000000007c9947 */ /* 0x000fea0003800000 */
[----:B------:R-:W-:Y:S02]  /*0720*/  ISETP.NE.AND P1, PT, R22, 0x1, PT ;  /* 0x000000011600780c */ /* 0x000fe40003f25270 */
[----:B------:R-:W-:-:S04]  /*0730*/  LOP3.LUT R2, R0, 0x1, RZ, 0xc0, !PT ;  /* 0x0000000100027812 */ /* 0x000fc800078ec0ff */
[----:B------:R-:W-:-:S07]  /*0740*/  ISETP.NE.U32.AND P0, PT, R2, 0x1, PT ;  /* 0x000000010200780c */ /* 0x000fce0003f05070 */
[----:B------:R-:W0:Y:S01]  /*0750*/  @P1 LDC.64 R8, c[0x0][0x388] ;  /* 0x0000e200ff081b82 */ /* 0x000e220000000a00 */
[C---:B------:R-:W-:Y:S01]  /*0760*/  @P1 IADD3 R2, P2, PT, R5.reuse, R12, RZ ;  /* 0x0000000c05021210 */ /* 0x040fe20007f5e0ff */
[C-C-:B------:R-:W-:Y:S01]  /*0770*/  @P1 IMAD R7, R5.reuse, R0, R10.reuse ;  /* 0x0000000005071224 */ /* 0x140fe200078e020a */
[----:B------:R-:W-:Y:S02]  /*0780*/  @P1 IADD3 R5, PT, PT, R5, 0x2, RZ ;  /* 0x0000000205051810 */ /* 0x000fe40007ffe0ff */
[----:B------:R-:W-:Y:S02]  /*0790*/  @P1 IADD3.X R4, PT, PT, RZ, R6, RZ, P2, !PT ;  /* 0x00000006ff041210 */ /* 0x000fe400017fe4ff */
[C---:B------:R-:W-:Y:S01]  /*07a0*/  @!P0 IADD3 R12, P2, PT, R5.reuse, R12, RZ ;  /* 0x0000000c050c8210 */ /* 0x040fe20007f5e0ff */
[----:B------:R-:W1:Y:S08]  /*07b0*/  @P1 LDC.64 R18, c[0x0][0x390] ;  /* 0x0000e400ff121b82 */ /* 0x000e700000000a00 */
[----:B------:R-:W2:Y:S08]  /*07c0*/  @!P0 LDC.64 R16, c[0x0][0x388] ;  /* 0x0000e200ff108b82 */ /* 0x000eb00000000a00 */
[----:B------:R-:W3:Y:S01]  /*07d0*/  @!P0 LDC.64 R14, c[0x0][0x390] ;  /* 0x0000e400ff0e8b82 */ /* 0x000ee20000000a00 */
[----:B0-----:R-:W-:Y:S01]  /*07e0*/  @P1 LEA R8, P3, R2, R8, 0x2 ;  /* 0x0000000802081211 */ /* 0x001fe200078610ff */
[----:B------:R-:W-:Y:S01]  /*07f0*/  @!P0 IMAD R5, R5, R0, R10 ;  /* 0x0000000005058224 */ /* 0x000fe200078e020a */
[----:B------:R-:W-:-:S02]  /*0800*/  @!P0 IADD3.X R6, PT, PT, RZ, R6, RZ, P2, !PT ;  /* 0x00000006ff068210 */ /* 0x000fc400017fe4ff */
[----:B------:R-:W-:Y:S01]  /*0810*/  @P1 LEA.HI.X R9, R2, R9, R4, 0x2, P3 ;  /* 0x0000000902091211 */ /* 0x000fe200018f1404 */
[----:B-1----:R-:W-:-:S04]  /*0820*/  @P1 IMAD.WIDE.U32 R20, R7, 0x4, R18 ;  /* 0x0000000407141825 */ /* 0x002fc800078e0012 */
[----:B------:R-:W4:Y:S01]  /*0830*/  @P1 LDG.E R2, desc[UR6][R8.64] ;  /* 0x0000000608021981 */ /* 0x000f22000c1e1900 */
[----:B------:R-:W-:-:S03]  /*0840*/  @P1 IMAD.IADD R7, R7, 0x1, R0 ;  /* 0x0000000107071824 */ /* 0x000fc600078e0200 */
[----:B------:R-:W4:Y:S01]  /*0850*/  @P1 LDG.E R21, desc[UR6][R20.64] ;  /* 0x0000000614151981 */ /* 0x000f22000c1e1900 */
[----:B------:R-:W-:Y:S01]  /*0860*/  @P1 IMAD.WIDE.U32 R18, R7, 0x4, R18 ;  /* 0x0000000407121825 */ /* 0x000fe200078e0012 */
[C---:B--2---:R-:W-:Y:S02]  /*0870*/  @!P0 LEA R16, P2, R12.reuse, R16, 0x2 ;  /* 0x000000100c108211 */ /* 0x044fe400078410ff */
[----:B------:R-:W2:Y:S02]  /*0880*/  @P1 LDG.E R7, desc[UR6][R8.64+0x4] ;  /* 0x0000040608071981 */ /* 0x000ea4000c1e1900 */
[----:B------:R-:W-:Y:S02]  /*0890*/  @!P0 LEA.HI.X R17, R12, R17, R6, 0x2, P2 ;  /* 0x000000110c118211 */ /* 0x000fe400010f1406 */
[----:B------:R-:W2:Y:S01]  /*08a0*/  @P1 LDG.E R18, desc[UR6][R18.64] ;  /* 0x0000000612121981 */ /* 0x000ea2000c1e1900 */
[----:B---3--:R-:W-:-:S03]  /*08b0*/  @!P0 IMAD.WIDE.U32 R14, R5, 0x4, R14 ;  /* 0x00000004050e8825 */ /* 0x008fc600078e000e */
[----:B------:R-:W3:Y:S04]  /*08c0*/  @!P0 LDG.E R17, desc[UR6][R16.64] ;  /* 0x0000000610118981 */ /* 0x000ee8000c1e1900 */
[----:B------:R-:W3:Y:S01]  /*08d0*/  @!P0 LDG.E R14, desc[UR6][R14.64] ;  /* 0x000000060e0e8981 */ /* 0x000ee2000c1e1900 */
[----:B----4-:R-:W-:-:S04]  /*08e0*/  @P1 IMAD R2, R2, R21, R28 ;  /* 0x0000001502021224 */ /* 0x010fc800078e021c */
[----:B--2---:R-:W-:-:S04]  /*08f0*/  @P1 IMAD R28, R7, R18, R2 ;  /* 0x00000012071c1224 */ /* 0x004fc800078e0202 */
[----:B---3--:R-:W-:-:S07]  /*0900*/  @!P0 IMAD R28, R17, R14, R28 ;  /* 0x0000000e111c8224 */ /* 0x008fce00078e021c */
.L_x_0:
[----:B------:R-:W0:Y:S01]  /*0910*/  LDCU.64 UR4, c[0x0][0x380] ;  /* 0x00007000ff0477ac */ /* 0x000e220008000a00 */
[----:B------:R-:W-:Y:S02]  /*0920*/  MOV R11, RZ ;  /* 0x000000ff000b7202 */ /* 0x000fe40000000f00 */
[----:B------:R-:W-:Y:S01]  /*0930*/  SHF.R.S32.HI R2, RZ, 0x1f, R0 ;  /* 0x0000001fff027819 */ /* 0x000fe20000011400 */
[----:B------:R-:W-:-:S04]  /*0940*/  IMAD.WIDE.U32 R10, R3, R0, R10 ;  /* 0x00000000030a7225 */ /* 0x000fc800078e000a */
[----:B------:R-:W-:-:S05]  /*0950*/  IMAD R3, R2, R3, RZ ;  /* 0x0000000302037224 */ /* 0x000fca00078e02ff */
[----:B------:R-:W-:Y:S02]  /*0960*/  IADD3 R3, PT, PT, R11, R3, RZ ;  /* 0x000000030b037210 */ /* 0x000fe40007ffe0ff */
[----:B0-----:R-:W-:-:S04]  /*0970*/  LEA R2, P0, R10, UR4, 0x2 ;  /* 0x000000040a027c11 */ /* 0x001fc8000f8010ff */
[----:B------:R-:W-:-:S05]  /*0980*/  LEA.HI.X R3, R10, UR5, R3, 0x2, P0 ;  /* 0x000000050a037c11 */ /* 0x000fca00080f1403 */
[----:B------:R-:W-:Y:S01]  /*0990*/  STG.E desc[UR6][R2.64], R28 ;  /* 0x0000001c02007986 */ /* 0x000fe2000c101906 */
[----:B------:R-:W-:Y:S05]  /*09a0*/  EXIT ;  /* 0x000000000000794d */ /* 0x000fea0003800000 */
.L_x_4:
[----:B------:R-:W-:-:S00]  /*09b0*/  BRA `(.L_x_4) ;  /* 0xfffffffc00fc7947 */ /* 0x000fc0000383ffff */
[----:B------:R-:W-:-:S00]  /*09c0*/  NOP ;  /* 0x0000000000007918 */ /* 0x000fc00000000000 */
        /* <DEDUP_REMOVED lines=11> */
.L_x_5:


//--------------------- .nv.shared.reserved.0     --------------------------
	.section	.nv.shared.reserved.0,"aw",@nobits
	.weak		__nv_reservedSMEM_offset_0_alias
	.size		__nv_reservedSMEM_offset_0_alias, 0, 64
	.other		__nv_reservedSMEM_offset_0_alias,@"STO_CUDA_RESERVED_SHARED STV_DEFAULT"
__nv_reservedSMEM_offset_0_alias:
	.zero		0
	.zero		64


//--------------------- .nv.constant0._Z9multiply_PiS_S_i --------------------------
	.section	.nv.constant0._Z9multiply_PiS_S_i,"a",@progbits
	.sectionflags	@""
	.align	4
.nv.constant0._Z9multiply_PiS_S_i:
	.zero		924


//--------------------- SYMBOLS --------------------------

	.type		.nv.reservedSmem.offset0,@object
	.size		.nv.reservedSmem.offset0,0x4
